	.headerflags	@"EF_CUDA_TEXMODE_UNIFIED EF_CUDA_64BIT_ADDRESS EF_CUDA_ACCELERATORS EF_CUDA_SM90 EF_CUDA_VIRTUAL_SM(EF_CUDA_SM90)"
	.elftype	@"ET_EXEC"


//--------------------- .nv.info                  --------------------------
	.section	.nv.info,"",@"SHT_CUDA_INFO"
	.align	4


	//----- nvinfo : EIATTR_REGCOUNT
	.align		4
        /*0000*/ 	.byte	0x04, 0x2f
        /*0002*/ 	.short	(.L_1 - .L_0)
	.align		4
.L_0:
        /*0004*/ 	.word	index@(triton_poi_fused_add_addmm_1)
        /*0008*/ 	.word	0x00000016


	//----- nvinfo : EIATTR_MIN_STACK_SIZE
	.align		4
.L_1:
        /*000c*/ 	.byte	0x04, 0x12
        /*000e*/ 	.short	(.L_3 - .L_2)
	.align		4
.L_2:
        /*0010*/ 	.word	index@(triton_poi_fused_add_addmm_1)
        /*0014*/ 	.word	0x00000000


	//----- nvinfo : EIATTR_FRAME_SIZE
	.align		4
.L_3:
        /*0018*/ 	.byte	0x04, 0x11
        /*001a*/ 	.short	(.L_5 - .L_4)
	.align		4
.L_4:
        /*001c*/ 	.word	index@(triton_poi_fused_add_addmm_1)
        /*0020*/ 	.word	0x00000000


	//----- nvinfo : EIATTR_MIN_STACK_SIZE
	.align		4
.L_5:
        /*0024*/ 	.byte	0x04, 0x12
        /*0026*/ 	.short	(.L_7 - .L_6)
	.align		4
.L_6:
        /*0028*/ 	.word	index@(triton_poi_fused_add_addmm_1)
        /*002c*/ 	.word	0x00000000
.L_7:


//--------------------- .nv.info.triton_poi_fused_add_addmm_1 --------------------------
	.section	.nv.info.triton_poi_fused_add_addmm_1,"",@"SHT_CUDA_INFO"
	.sectionflags	@""
	.align	4


	//----- nvinfo : EIATTR_CUDA_API_VERSION
	.align		4
        /*0000*/ 	.byte	0x04, 0x37
        /*0002*/ 	.short	(.L_9 - .L_8)
.L_8:
        /*0004*/ 	.word	0x0000007c


	//----- nvinfo : EIATTR_KPARAM_INFO
	.align		4
.L_9:
        /*0008*/ 	.byte	0x04, 0x17
        /*000a*/ 	.short	(.L_11 - .L_10)
.L_10:
        /*000c*/ 	.word	0x00000000
        /*0010*/ 	.short	0x0004
        /*0012*/ 	.short	0x0020
        /*0014*/ 	.byte	0x00, 0xf0, 0x11, 0x00


	//----- nvinfo : EIATTR_KPARAM_INFO
	.align		4
.L_11:
        /*0018*/ 	.byte	0x04, 0x17
        /*001a*/ 	.short	(.L_13 - .L_12)
.L_12:
        /*001c*/ 	.word	0x00000000
        /*0020*/ 	.short	0x0003
        /*0022*/ 	.short	0x0018
        /*0024*/ 	.byte	0x00, 0xf4, 0x21, 0x00


	//----- nvinfo : EIATTR_KPARAM_INFO
	.align		4
.L_13:
        /*0028*/ 	.byte	0x04, 0x17
        /*002a*/ 	.short	(.L_15 - .L_14)
.L_14:
        /*002c*/ 	.word	0x00000000
        /*0030*/ 	.short	0x0002
        /*0032*/ 	.short	0x0010
        /*0034*/ 	.byte	0x00, 0xf4, 0x21, 0x00


	//----- nvinfo : EIATTR_KPARAM_INFO
	.align		4
.L_15:
        /*0038*/ 	.byte	0x04, 0x17
        /*003a*/ 	.short	(.L_17 - .L_16)
.L_16:
        /*003c*/ 	.word	0x00000000
        /*0040*/ 	.short	0x0001
        /*0042*/ 	.short	0x0008
        /*0044*/ 	.byte	0x00, 0xf4, 0x21, 0x00


	//----- nvinfo : EIATTR_KPARAM_INFO
	.align		4
.L_17:
        /*0048*/ 	.byte	0x04, 0x17
        /*004a*/ 	.short	(.L_19 - .L_18)
.L_18:
        /*004c*/ 	.word	0x00000000
        /*0050*/ 	.short	0x0000
        /*0052*/ 	.short	0x0000
        /*0054*/ 	.byte	0x00, 0xf4, 0x21, 0x00


	//----- nvinfo : EIATTR_SPARSE_MMA_MASK
	.align		4
.L_19:
        /*0058*/ 	.byte	0x03, 0x50
        /*005a*/ 	.short	0x0000


	//----- nvinfo : EIATTR_MAXREG_COUNT
	.align		4
        /*005c*/ 	.byte	0x03, 0x1b
        /*005e*/ 	.short	0x00ff


	//----- nvinfo : EIATTR_EXIT_INSTR_OFFSETS
	.align		4
        /*0060*/ 	.byte	0x04, 0x1c
        /*0062*/ 	.short	(.L_21 - .L_20)


	//   ....[0]....
.L_20:
        /*0064*/ 	.word	0x00000230


	//   ....[1]....
        /*0068*/ 	.word	0x00000250


	//----- nvinfo : EIATTR_REQNTID
	.align		4
.L_21:
        /*006c*/ 	.byte	0x04, 0x10
        /*006e*/ 	.short	(.L_23 - .L_22)
.L_22:
        /*0070*/ 	.word	0x00000020
        /*0074*/ 	.word	0x00000001
        /*0078*/ 	.word	0x00000001


	//----- nvinfo : EIATTR_CBANK_PARAM_SIZE
	.align		4
.L_23:
        /*007c*/ 	.byte	0x03, 0x19
        /*007e*/ 	.short	0x0024


	//----- nvinfo : EIATTR_PARAM_CBANK
	.align		4
        /*0080*/ 	.byte	0x04, 0x0a
        /*0082*/ 	.short	(.L_25 - .L_24)
	.align		4
.L_24:
        /*0084*/ 	.word	index@(.nv.constant0.triton_poi_fused_add_addmm_1)
        /*0088*/ 	.short	0x0210
        /*008a*/ 	.short	0x0024


	//----- nvinfo : EIATTR_SW_WAR
	.align		4
.L_25:
        /*008c*/ 	.byte	0x04, 0x36
        /*008e*/ 	.short	(.L_27 - .L_26)
.L_26:
        /*0090*/ 	.word	0x00000008
.L_27:


//--------------------- .nv.callgraph             --------------------------
	.section	.nv.callgraph,"",@"SHT_CUDA_CALLGRAPH"
	.align	4
	.sectionentsize	8
	.align		4
        /*0000*/ 	.word	0x00000000
	.align		4
        /*0004*/ 	.word	0xffffffff
	.align		4
        /*0008*/ 	.word	0x00000000
	.align		4
        /*000c*/ 	.word	0xfffffffe
	.align		4
        /*0010*/ 	.word	0x00000000
	.align		4
        /*0014*/ 	.word	0xfffffffd
	.align		4
        /*0018*/ 	.word	0x00000000
	.align		4
        /*001c*/ 	.word	0xfffffffc


//--------------------- .text.triton_poi_fused_add_addmm_1 --------------------------
	.section	.text.triton_poi_fused_add_addmm_1,"ax",@progbits
	.align	128
        .global         triton_poi_fused_add_addmm_1
        .type           triton_poi_fused_add_addmm_1,@function
        .size           triton_poi_fused_add_addmm_1,(.L_x_1 - triton_poi_fused_add_addmm_1)
        .other          triton_poi_fused_add_addmm_1,@"STO_CUDA_ENTRY STV_DEFAULT"
triton_poi_fused_add_addmm_1:
.text.triton_poi_fused_add_addmm_1:
[----:B------:R-:W0:Y:S01]  /*0000*/  LDC R1, c[0x0][0x28] ;  /* 0x00000a00ff017b82 */ /* 0x000e220000000800 */
[----:B------:R-:W1:Y:S07]  /*0010*/  S2R R0, SR_TID.X ;  /* 0x0000000000007919 */ /* 0x000e6e0000002100 */
[----:B------:R-:W2:Y:S01]  /*0020*/  LDC.64 R6, c[0x0][0x220] ;  /* 0x00008800ff067b82 */ /* 0x000ea20000000a00 */
[----:B------:R-:W-:Y:S02]  /*0030*/  CS2R R14, SRZ ;  /* 0x00000000000e7805 */ /* 0x000fe4000001ff00 */
[----:B------:R-:W-:Y:S01]  /*0040*/  CS2R R16, SRZ ;  /* 0x0000000000107805 */ /* 0x000fe2000001ff00 */
[----:B------:R-:W3:Y:S01]  /*0050*/  S2R R11, SR_CTAID.X ;  /* 0x00000000000b7919 */ /* 0x000ee20000002500 */
[----:B------:R-:W-:-:S03]  /*0060*/  ULDC.64 UR4, c[0x0][0x208] ;  /* 0x0000820000047ab9 */ /* 0x000fc60000000a00 */
[----:B------:R-:W4:Y:S08]  /*0070*/  LDC.64 R4, c[0x0][0x218] ;  /* 0x00008600ff047b82 */ /* 0x000f300000000a00 */
[----:B------:R-:W5:Y:S08]  /*0080*/  LDC.64 R8, c[0x0][0x228] ;  /* 0x00008a00ff087b82 */ /* 0x000f700000000a00 */
[----:B------:R-:W4:Y:S01]  /*0090*/  LDC.64 R2, c[0x0][0x210] ;  /* 0x00008400ff027b82 */ /* 0x000f220000000a00 */
[----:B-1----:R-:W-:-:S04]  /*00a0*/  SHF.L.U32 R0, R0, 0x1, RZ ;  /* 0x0000000100007819 */ /* 0x002fc800000006ff */
[----:B------:R-:W-:Y:S02]  /*00b0*/  LOP3.LUT R0, R0, 0x3e, RZ, 0xc0, !PT ;  /* 0x0000003e00007812 */ /* 0x000fe400078ec0ff */
[----:B---3--:R-:W-:Y:S02]  /*00c0*/  SHF.R.S32.HI R10, RZ, 0x19, R11 ;  /* 0x00000019ff0a7819 */ /* 0x008fe4000001140b */
[----:B------:R-:W-:Y:S02]  /*00d0*/  LEA R11, R11, R0, 0x6 ;  /* 0x000000000b0b7211 */ /* 0x000fe400078e30ff */
[----:B------:R-:W-:Y:S02]  /*00e0*/  SGXT R0, R10, 0x1 ;  /* 0x000000010a00781a */ /* 0x000fe40000000200 */
[C---:B------:R-:W-:Y:S01]  /*00f0*/  ISETP.GE.AND P0, PT, R11.reuse, 0x40, PT ;  /* 0x000000400b00780c */ /* 0x040fe20003f06270 */
[----:B--2---:R-:W-:Y:S01]  /*0100*/  IMAD.WIDE R6, R11, 0x4, R6 ;  /* 0x000000040b067825 */ /* 0x004fe200078e0206 */
[----:B------:R-:W-:-:S03]  /*0110*/  LEA.HI R0, R0, R11, RZ, 0x4 ;  /* 0x0000000b00007211 */ /* 0x000fc600078f20ff */
[----:B0---4-:R-:W-:Y:S01]  /*0120*/  IMAD.WIDE R2, R11, 0x4, R2 ;  /* 0x000000040b027825 */ /* 0x011fe200078e0202 */
[----:B------:R-:W-:-:S04]  /*0130*/  LOP3.LUT R0, R0, 0xfffffff0, RZ, 0xc0, !PT ;  /* 0xfffffff000007812 */ /* 0x000fc800078ec0ff */
[----:B------:R-:W-:Y:S02]  /*0140*/  IADD3 R13, R11, -R0, RZ ;  /* 0x800000000b0d7210 */ /* 0x000fe40007ffe0ff */
[----:B------:R-:W-:Y:S01]  /*0150*/  CS2R R10, SRZ ;  /* 0x00000000000a7805 */ /* 0x000fe2000001ff00 */
[----:B------:R-:W2:Y:S02]  /*0160*/  @!P0 LDG.E.64 R14, desc[UR4][R6.64] ;  /* 0x00000004060e8981 */ /* 0x000ea4000c1e1b00 */
[----:B------:R-:W-:-:S03]  /*0170*/  IMAD.WIDE R4, R13, 0x4, R4 ;  /* 0x000000040d047825 */ /* 0x000fc600078e0204 */
[----:B------:R-:W3:Y:S01]  /*0180*/  @!P0 LDG.E.64 R10, desc[UR4][R2.64] ;  /* 0x00000004020a8981 */ /* 0x000ee2000c1e1b00 */
[----:B-----5:R-:W-:Y:S01]  /*0190*/  IMAD.WIDE R8, R13, 0x4, R8 ;  /* 0x000000040d087825 */ /* 0x020fe200078e0208 */
[----:B------:R-:W-:-:S04]  /*01a0*/  CS2R R12, SRZ ;  /* 0x00000000000c7805 */ /* 0x000fc8000001ff00 */
[----:B------:R-:W2:Y:S04]  /*01b0*/  @!P0 LDG.E.EL.64 R16, desc[UR4][R8.64] ;  /* 0x0000000408108981 */ /* 0x000ea8000c2e1b00 */
[----:B------:R-:W3:Y:S01]  /*01c0*/  @!P0 LDG.E.EL.64 R12, desc[UR4][R4.64] ;  /* 0x00000004040c8981 */ /* 0x000ee2000c2e1b00 */
[----:B--2---:R-:W-:Y:S01]  /*01d0*/  FADD R19, R16, R14 ;  /* 0x0000000e10137221 */ /* 0x004fe20000000000 */
[----:B------:R-:W-:Y:S01]  /*01e0*/  FADD R0, R17, R15 ;  /* 0x0000000f11007221 */ /* 0x000fe20000000000 */
[----:B---3--:R-:W-:Y:S01]  /*01f0*/  FADD R10, R12, R10 ;  /* 0x0000000a0c0a7221 */ /* 0x008fe20000000000 */
[----:B------:R-:W-:-:S03]  /*0200*/  FADD R11, R13, R11 ;  /* 0x0000000b0d0b7221 */ /* 0x000fc60000000000 */
[----:B------:R-:W-:Y:S01]  /*0210*/  FADD R10, R10, R19 ;  /* 0x000000130a0a7221 */ /* 0x000fe20000000000 */
[----:B------:R-:W-:Y:S01]  /*0220*/  FADD R11, R11, R0 ;  /* 0x000000000b0b7221 */ /* 0x000fe20000000000 */
[----:B------:R-:W-:Y:S06]  /*0230*/  @P0 EXIT ;  /* 0x000000000000094d */ /* 0x000fec0003800000 */
[----:B------:R-:W-:Y:S01]  /*0240*/  STG.E.64 desc[UR4][R2.64], R10 ;  /* 0x0000000a02007986 */ /* 0x000fe2000c101b04 */
[----:B------:R-:W-:Y:S05]  /*0250*/  EXIT ;  /* 0x000000000000794d */ /* 0x000fea0003800000 */
.L_x_0:
[----:B------:R-:W-:-:S00]  /*0260*/  BRA `(.L_x_0) ;  /* 0xfffffffc00fc7947 */ /* 0x000fc0000383ffff */
[----:B------:R-:W-:-:S00]  /*0270*/  NOP ;  /* 0x0000000000007918 */ /* 0x000fc00000000000 */
        /* <DEDUP_REMOVED lines=8> */
.L_x_1:


//--------------------- .nv.constant0.triton_poi_fused_add_addmm_1 --------------------------
	.section	.nv.constant0.triton_poi_fused_add_addmm_1,"a",@progbits
	.sectionflags	@""
	.align	4
.nv.constant0.triton_poi_fused_add_addmm_1:
	.zero		564
